//
// Generated by NVIDIA NVVM Compiler
//
// Compiler Build ID: CL-36424714
// Cuda compilation tools, release 13.0, V13.0.88
// Based on NVVM 20.0.0
//

.version 9.0
.target sm_100
.address_size 64

	// .globl	_Z6vecAddPfS_S_i

.visible .entry _Z6vecAddPfS_S_i(
	.param .u64 .ptr .align 1 _Z6vecAddPfS_S_i_param_0,
	.param .u64 .ptr .align 1 _Z6vecAddPfS_S_i_param_1,
	.param .u64 .ptr .align 1 _Z6vecAddPfS_S_i_param_2,
	.param .u32 _Z6vecAddPfS_S_i_param_3
)
{
	.reg .pred 	%p<2>;
	.reg .b32 	%r<6>;
	.reg .b32 	%f<4>;
	.reg .b64 	%rd<11>;

	ld.param.u64 	%rd1, [_Z6vecAddPfS_S_i_param_0];
	ld.param.u64 	%rd2, [_Z6vecAddPfS_S_i_param_1];
	ld.param.u64 	%rd3, [_Z6vecAddPfS_S_i_param_2];
	ld.param.u32 	%r2, [_Z6vecAddPfS_S_i_param_3];
	mov.u32 	%r3, %tid.x;
	mov.u32 	%r4, %ntid.x;
	mov.u32 	%r5, %ctaid.x;
	mad.lo.s32 	%r1, %r4, %r5, %r3;
	setp.ge.s32 	%p1, %r1, %r2;
	@%p1 bra 	$L__BB0_2;
	cvta.to.global.u64 	%rd4, %rd1;
	cvta.to.global.u64 	%rd5, %rd2;
	cvta.to.global.u64 	%rd6, %rd3;
	mul.wide.s32 	%rd7, %r1, 4;
	add.s64 	%rd8, %rd4, %rd7;
	ld.global.f32 	%f1, [%rd8];
	add.s64 	%rd9, %rd5, %rd7;
	ld.global.f32 	%f2, [%rd9];
	add.f32 	%f3, %f1, %f2;
	add.s64 	%rd10, %rd6, %rd7;
	st.global.f32 	[%rd10], %f3;
$L__BB0_2:
	ret;

}


// ===== COMPILED SASS (sm_100) =====

	.target	sm_100

	.elftype	@"ET_EXEC"


//--------------------- .note.nv.tkinfo           --------------------------
	.section	.note.nv.tkinfo,"",@"SHT_NOTE"
	.sectionflags	@"SHF_NOTE_NV_TKINFO"
	.tkinfo
        /*0018*/ 	.word	0x00000002
        /*0030*/ 	.string	""
        /*0030*/ 	.string	"ptxas"
        /*0030*/ 	.string	"Cuda compilation tools, release 13.0, V13.0.88"
        /*0030*/ 	.string	"Build cuda_13.0.r13.0/compiler.36424714_0"
        /*0030*/ 	.string	"-arch sm_100 -m 64 "



//--------------------- .note.nv.cuinfo           --------------------------
	.section	.note.nv.cuinfo,"",@"SHT_NOTE"
	.sectionflags	@"SHF_NOTE_NV_CUINFO"
        /*0018*/ 	.short	0x0002
        /*001a*/ 	.short	0x0064
        /*001c*/ 	.short	0x0082
	.zero		2


//--------------------- .nv.info                  --------------------------
	.section	.nv.info,"",@"SHT_CUDA_INFO"
	.align	4


	//----- nvinfo : EIATTR_REGCOUNT
	.align		4
        /*0000*/ 	.byte	0x04, 0x2f
        /*0002*/ 	.short	(.L_1 - .L_0)
	.align		4
.L_0:
        /*0004*/ 	.word	index@(_Z6vecAddPfS_S_i)
        /*0008*/ 	.word	0x0000000c


	//----- nvinfo : EIATTR_FRAME_SIZE
	.align		4
.L_1:
        /*000c*/ 	.byte	0x04, 0x11
        /*000e*/ 	.short	(.L_3 - .L_2)
	.align		4
.L_2:
        /*0010*/ 	.word	index@(_Z6vecAddPfS_S_i)
        /*0014*/ 	.word	0x00000000


	//----- nvinfo : EIATTR_MIN_STACK_SIZE
	.align		4
.L_3:
        /*0018*/ 	.byte	0x04, 0x12
        /*001a*/ 	.short	(.L_5 - .L_4)
	.align		4
.L_4:
        /*001c*/ 	.word	index@(_Z6vecAddPfS_S_i)
        /*0020*/ 	.word	0x00000000
.L_5:


//--------------------- .nv.compat                --------------------------
	.section	.nv.compat,"",@"SHT_CUDA_COMPAT_INFO"
	.align	4
        /*0000*/ 	.byte	0x02, 0x09, 0x00, 0x00, 0x02, 0x02, 0x01, 0x00, 0x02, 0x05, 0x05, 0x00, 0x03, 0x07, 0x01, 0x01
        /*0010*/ 	.byte	0x02, 0x03, 0x00, 0x00, 0x02, 0x06, 0x01, 0x00, 0x04, 0x0b, 0x08, 0x00, 0x09, 0x00, 0x00, 0x00
        /*0020*/ 	.byte	0x00, 0x00, 0x00, 0x00


//--------------------- .nv.info._Z6vecAddPfS_S_i --------------------------
	.section	.nv.info._Z6vecAddPfS_S_i,"",@"SHT_CUDA_INFO"
	.sectionflags	@""
	.align	4


	//----- nvinfo : EIATTR_CUDA_API_VERSION
	.align		4
        /*0000*/ 	.byte	0x04, 0x37
        /*0002*/ 	.short	(.L_7 - .L_6)
.L_6:
        /*0004*/ 	.word	0x00000082


	//----- nvinfo : EIATTR_KPARAM_INFO
	.align		4
.L_7:
        /*0008*/ 	.byte	0x04, 0x17
        /*000a*/ 	.short	(.L_9 - .L_8)
.L_8:
        /*000c*/ 	.word	0x00000000
        /*0010*/ 	.short	0x0003
        /*0012*/ 	.short	0x0018
        /*0014*/ 	.byte	0x00, 0xf0, 0x11, 0x00


	//----- nvinfo : EIATTR_KPARAM_INFO
	.align		4
.L_9:
        /*0018*/ 	.byte	0x04, 0x17
        /*001a*/ 	.short	(.L_11 - .L_10)
.L_10:
        /*001c*/ 	.word	0x00000000
        /*0020*/ 	.short	0x0002
        /*0022*/ 	.short	0x0010
        /*0024*/ 	.byte	0x00, 0xf5, 0x21, 0x00


	//----- nvinfo : EIATTR_KPARAM_INFO
	.align		4
.L_11:
        /*0028*/ 	.byte	0x04, 0x17
        /*002a*/ 	.short	(.L_13 - .L_12)
.L_12:
        /*002c*/ 	.word	0x00000000
        /*0030*/ 	.short	0x0001
        /*0032*/ 	.short	0x0008
        /*0034*/ 	.byte	0x00, 0xf5, 0x21, 0x00


	//----- nvinfo : EIATTR_KPARAM_INFO
	.align		4
.L_13:
        /*0038*/ 	.byte	0x04, 0x17
        /*003a*/ 	.short	(.L_15 - .L_14)
.L_14:
        /*003c*/ 	.word	0x00000000
        /*0040*/ 	.short	0x0000
        /*0042*/ 	.short	0x0000
        /*0044*/ 	.byte	0x00, 0xf5, 0x21, 0x00


	//----- nvinfo : EIATTR_SPARSE_MMA_MASK
	.align		4
.L_15:
        /*0048*/ 	.byte	0x03, 0x50
        /*004a*/ 	.short	0x0000


	//----- nvinfo : EIATTR_MAXREG_COUNT
	.align		4
        /*004c*/ 	.byte	0x03, 0x1b
        /*004e*/ 	.short	0x00ff


	//----- nvinfo : EIATTR_MERCURY_ISA_VERSION
	.align		4
        /*0050*/ 	.byte	0x03, 0x5f
        /*0052*/ 	.short	0x0101


	//----- nvinfo : EIATTR_VRC_CTA_INIT_COUNT
	.align		4
        /*0054*/ 	.byte	0x02, 0x4a
	.zero		1
	.zero		1


	//----- nvinfo : EIATTR_EXIT_INSTR_OFFSETS
	.align		4
        /*0058*/ 	.byte	0x04, 0x1c
        /*005a*/ 	.short	(.L_17 - .L_16)


	//   ....[0]....
.L_16:
        /*005c*/ 	.word	0x00000070


	//   ....[1]....
        /*0060*/ 	.word	0x00000130


	//----- nvinfo : EIATTR_CBANK_PARAM_SIZE
	.align		4
.L_17:
        /*0064*/ 	.byte	0x03, 0x19
        /*0066*/ 	.short	0x001c


	//----- nvinfo : EIATTR_PARAM_CBANK
	.align		4
        /*0068*/ 	.byte	0x04, 0x0a
        /*006a*/ 	.short	(.L_19 - .L_18)
	.align		4
.L_18:
        /*006c*/ 	.word	index@(.nv.constant0._Z6vecAddPfS_S_i)
        /*0070*/ 	.short	0x0380
        /*0072*/ 	.short	0x001c


	//----- nvinfo : EIATTR_SW_WAR
	.align		4
.L_19:
        /*0074*/ 	.byte	0x04, 0x36
        /*0076*/ 	.short	(.L_21 - .L_20)
.L_20:
        /*0078*/ 	.word	0x00000008
.L_21:


//--------------------- .nv.callgraph             --------------------------
	.section	.nv.callgraph,"",@"SHT_CUDA_CALLGRAPH"
	.align	4
	.sectionentsize	8
	.align		4
        /*0000*/ 	.word	0x00000000
	.align		4
        /*0004*/ 	.word	0xffffffff
	.align		4
        /*0008*/ 	.word	0x00000000
	.align		4
        /*000c*/ 	.word	0xfffffffe
	.align		4
        /*0010*/ 	.word	0x00000000
	.align		4
        /*0014*/ 	.word	0xfffffffd
	.align		4
        /*0018*/ 	.word	0x00000000
	.align		4
        /*001c*/ 	.word	0xfffffffc


//--------------------- .text._Z6vecAddPfS_S_i    --------------------------
	.section	.text._Z6vecAddPfS_S_i,"ax",@progbits
	.align	128
        .global         _Z6vecAddPfS_S_i
        .type           _Z6vecAddPfS_S_i,@function
        .size           _Z6vecAddPfS_S_i,(.L_x_1 - _Z6vecAddPfS_S_i)
        .other          _Z6vecAddPfS_S_i,@"STO_CUDA_ENTRY STV_DEFAULT"
_Z6vecAddPfS_S_i:
.text._Z6vecAddPfS_S_i:
[----:B------:R-:W-:Y:S01]  /*0000*/  LDC R1, c[0x0][0x37c] ;  /* 0x0000df00ff017b82 */ /* 0x000fe20000000800 */
[----:B------:R-:W0:Y:S01]  /*0010*/  S2R R9, SR_TID.X ;  /* 0x0000000000097919 */ /* 0x000e220000002100 */
[----:B------:R-:W0:Y:S01]  /*0020*/  LDCU UR4, c[0x0][0x360] ;  /* 0x00006c00ff0477ac */ /* 0x000e220008000800 */
[----:B------:R-:W0:Y:S01]  /*0030*/  S2R R0, SR_CTAID.X ;  /* 0x0000000000007919 */ /* 0x000e220000002500 */
[----:B------:R-:W1:Y:S01]  /*0040*/  LDCU UR5, c[0x0][0x398] ;  /* 0x00007300ff0577ac */ /* 0x000e620008000800 */
[----:B0-----:R-:W-:-:S05]  /*0050*/  IMAD R9, R0, UR4, R9 ;  /* 0x0000000400097c24 */ /* 0x001fca000f8e0209 */
[----:B-1----:R-:W-:-:S13]  /*0060*/  ISETP.GE.AND P0, PT, R9, UR5, PT ;  /* 0x0000000509007c0c */ /* 0x002fda000bf06270 */
[----:B------:R-:W-:Y:S05]  /*0070*/  @P0 EXIT ;  /* 0x000000000000094d */ /* 0x000fea0003800000 */
[----:B------:R-:W0:Y:S01]  /*0080*/  LDC.64 R2, c[0x0][0x380] ;  /* 0x0000e000ff027b82 */ /* 0x000e220000000a00 */
[----:B------:R-:W1:Y:S07]  /*0090*/  LDCU.64 UR4, c[0x0][0x358] ;  /* 0x00006b00ff0477ac */ /* 0x000e6e0008000a00 */
[----:B------:R-:W2:Y:S08]  /*00a0*/  LDC.64 R4, c[0x0][0x388] ;  /* 0x0000e200ff047b82 */ /* 0x000eb00000000a00 */
[----:B------:R-:W3:Y:S01]  /*00b0*/  LDC.64 R6, c[0x0][0x390] ;  /* 0x0000e400ff067b82 */ /* 0x000ee20000000a00 */
[----:B0-----:R-:W-:-:S06]  /*00c0*/  IMAD.WIDE R2, R9, 0x4, R2 ;  /* 0x0000000409027825 */ /* 0x001fcc00078e0202 */
[----:B-1----:R-:W4:Y:S01]  /*00d0*/  LDG.E R2, desc[UR4][R2.64] ;  /* 0x0000000402027981 */ /* 0x002f22000c1e1900 */
[----:B--2---:R-:W-:-:S06]  /*00e0*/  IMAD.WIDE R4, R9, 0x4, R4 ;  /* 0x0000000409047825 */ /* 0x004fcc00078e0204 */
[----:B------:R-:W4:Y:S01]  /*00f0*/  LDG.E R5, desc[UR4][R4.64] ;  /* 0x0000000404057981 */ /* 0x000f22000c1e1900 */
[----:B---3--:R-:W-:-:S04]  /*0100*/  IMAD.WIDE R6, R9, 0x4, R6 ;  /* 0x0000000409067825 */ /* 0x008fc800078e0206 */
[----:B----4-:R-:W-:-:S05]  /*0110*/  FADD R9, R2, R5 ;  /* 0x0000000502097221 */ /* 0x010fca0000000000 */
[----:B------:R-:W-:Y:S01]  /*0120*/  STG.E desc[UR4][R6.64], R9 ;  /* 0x0000000906007986 */ /* 0x000fe2000c101904 */
[----:B------:R-:W-:Y:S05]  /*0130*/  EXIT ;  /* 0x000000000000794d */ /* 0x000fea0003800000 */
.L_x_0:
[----:B------:R-:W-:-:S00]  /*0140*/  BRA `(.L_x_0) ;  /* 0xfffffffc00fc7947 */ /* 0x000fc0000383ffff */
[----:B------:R-:W-:-:S00]  /*0150*/  NOP ;  /* 0x0000000000007918 */ /* 0x000fc00000000000 */
        /* <DEDUP_REMOVED lines=10> */
.L_x_1:


//--------------------- .nv.shared.reserved.0     --------------------------
	.section	.nv.shared.reserved.0,"aw",@nobits
	.weak		__nv_reservedSMEM_offset_0_alias
	.size		__nv_reservedSMEM_offset_0_alias, 0, 64
	.other		__nv_reservedSMEM_offset_0_alias,@"STO_CUDA_RESERVED_SHARED STV_DEFAULT"
__nv_reservedSMEM_offset_0_alias:
	.zero		0
	.zero		64


//--------------------- .nv.constant0._Z6vecAddPfS_S_i --------------------------
	.section	.nv.constant0._Z6vecAddPfS_S_i,"a",@progbits
	.sectionflags	@""
	.align	4
.nv.constant0._Z6vecAddPfS_S_i:
	.zero		924


//--------------------- SYMBOLS --------------------------

	.type		.nv.reservedSmem.offset0,@object
	.size		.nv.reservedSmem.offset0,0x4
